//
// Generated by NVIDIA NVVM Compiler
//
// Compiler Build ID: CL-36424714
// Cuda compilation tools, release 13.0, V13.0.88
// Based on NVVM 20.0.0
//

.version 9.0
.target sm_100
.address_size 64

	// .globl	_Z8scheduleiPiS_S_S_
// _ZZ8scheduleiPiS_S_S_E4core has been demoted
// _ZZ8scheduleiPiS_S_S_E7minCore has been demoted
// _ZZ8scheduleiPiS_S_S_E8currTime has been demoted
// _ZZ8scheduleiPiS_S_S_E2id has been demoted

.visible .entry _Z8scheduleiPiS_S_S_(
	.param .u32 _Z8scheduleiPiS_S_S__param_0,
	.param .u64 .ptr .align 1 _Z8scheduleiPiS_S_S__param_1,
	.param .u64 .ptr .align 1 _Z8scheduleiPiS_S_S__param_2,
	.param .u64 .ptr .align 1 _Z8scheduleiPiS_S_S__param_3,
	.param .u64 .ptr .align 1 _Z8scheduleiPiS_S_S__param_4
)
{
	.reg .pred 	%p<8>;
	.reg .b32 	%r<30>;
	.reg .b64 	%rd<20>;
	// demoted variable
	.shared .align 4 .u32 _ZZ8scheduleiPiS_S_S_E4core;
	// demoted variable
	.shared .align 4 .u32 _ZZ8scheduleiPiS_S_S_E7minCore;
	// demoted variable
	.shared .align 4 .u32 _ZZ8scheduleiPiS_S_S_E8currTime;
	// demoted variable
	.shared .align 4 .u32 _ZZ8scheduleiPiS_S_S_E2id;
	ld.param.u32 	%r7, [_Z8scheduleiPiS_S_S__param_0];
	ld.param.u64 	%rd5, [_Z8scheduleiPiS_S_S__param_1];
	ld.param.u64 	%rd7, [_Z8scheduleiPiS_S_S__param_2];
	ld.param.u64 	%rd6, [_Z8scheduleiPiS_S_S__param_3];
	ld.param.u64 	%rd8, [_Z8scheduleiPiS_S_S__param_4];
	cvta.to.global.u64 	%rd1, %rd8;
	cvta.to.global.u64 	%rd2, %rd7;
	mov.u32 	%r1, %tid.x;
	mov.b32 	%r8, 0;
	st.shared.u32 	[_ZZ8scheduleiPiS_S_S_E8currTime], %r8;
	st.shared.u32 	[_ZZ8scheduleiPiS_S_S_E2id], %r8;
	setp.lt.s32 	%p1, %r7, 1;
	@%p1 bra 	$L__BB0_9;
	cvta.to.global.u64 	%rd3, %rd5;
	cvta.to.global.u64 	%rd4, %rd6;
	mov.b32 	%r27, 0;
	mov.u32 	%r29, %r27;
$L__BB0_2:
	mul.wide.s32 	%rd9, %r27, 4;
	add.s64 	%rd10, %rd2, %rd9;
	ld.global.u32 	%r10, [%rd10];
	mul.wide.s32 	%rd11, %r10, 4;
	add.s64 	%rd12, %rd1, %rd11;
	ld.global.u32 	%r11, [%rd12];
	st.shared.u32 	[_ZZ8scheduleiPiS_S_S_E4core], %r11;
	mov.b32 	%r12, 1001;
	st.shared.u32 	[_ZZ8scheduleiPiS_S_S_E7minCore], %r12;
	bar.sync 	0;
	ld.shared.u32 	%r13, [_ZZ8scheduleiPiS_S_S_E4core];
	setp.ne.s32 	%p2, %r13, -1;
	ld.shared.u32 	%r14, [_ZZ8scheduleiPiS_S_S_E8currTime];
	setp.gt.s32 	%p3, %r29, %r14;
	or.pred  	%p4, %p2, %p3;
	@%p4 bra 	$L__BB0_4;
	atom.shared.min.s32 	%r16, [_ZZ8scheduleiPiS_S_S_E7minCore], %r1;
$L__BB0_4:
	bar.sync 	0;
	ld.shared.u32 	%r17, [_ZZ8scheduleiPiS_S_S_E4core];
	setp.ne.s32 	%p5, %r17, -1;
	@%p5 bra 	$L__BB0_6;
	ld.shared.u32 	%r18, [_ZZ8scheduleiPiS_S_S_E7minCore];
	st.shared.u32 	[_ZZ8scheduleiPiS_S_S_E4core], %r18;
	ld.shared.u32 	%r19, [_ZZ8scheduleiPiS_S_S_E2id];
	mul.wide.s32 	%rd13, %r19, 4;
	add.s64 	%rd14, %rd2, %rd13;
	ld.global.u32 	%r20, [%rd14];
	mul.wide.s32 	%rd15, %r20, 4;
	add.s64 	%rd16, %rd1, %rd15;
	st.global.u32 	[%rd16], %r18;
$L__BB0_6:
	bar.sync 	0;
	ld.shared.u32 	%r21, [_ZZ8scheduleiPiS_S_S_E4core];
	setp.ne.s32 	%p6, %r1, %r21;
	@%p6 bra 	$L__BB0_8;
	ld.shared.u32 	%r22, [_ZZ8scheduleiPiS_S_S_E8currTime];
	max.s32 	%r23, %r22, %r29;
	st.shared.u32 	[_ZZ8scheduleiPiS_S_S_E8currTime], %r23;
	ld.shared.u32 	%r24, [_ZZ8scheduleiPiS_S_S_E2id];
	mul.wide.s32 	%rd17, %r24, 4;
	add.s64 	%rd18, %rd3, %rd17;
	ld.global.u32 	%r25, [%rd18];
	add.s32 	%r29, %r25, %r23;
	add.s64 	%rd19, %rd4, %rd17;
	st.global.u32 	[%rd19], %r29;
	add.s32 	%r26, %r24, 1;
	st.shared.u32 	[_ZZ8scheduleiPiS_S_S_E2id], %r26;
$L__BB0_8:
	bar.sync 	0;
	ld.shared.u32 	%r27, [_ZZ8scheduleiPiS_S_S_E2id];
	setp.lt.s32 	%p7, %r27, %r7;
	@%p7 bra 	$L__BB0_2;
$L__BB0_9:
	ret;

}


// ===== COMPILED SASS (sm_100) =====

	.target	sm_100

	.elftype	@"ET_EXEC"


//--------------------- .note.nv.tkinfo           --------------------------
	.section	.note.nv.tkinfo,"",@"SHT_NOTE"
	.sectionflags	@"SHF_NOTE_NV_TKINFO"
	.tkinfo
        /*0018*/ 	.word	0x00000002
        /*0030*/ 	.string	""
        /*0030*/ 	.string	"ptxas"
        /*0030*/ 	.string	"Cuda compilation tools, release 13.0, V13.0.88"
        /*0030*/ 	.string	"Build cuda_13.0.r13.0/compiler.36424714_0"
        /*0030*/ 	.string	"-arch sm_100 -m 64 "



//--------------------- .note.nv.cuinfo           --------------------------
	.section	.note.nv.cuinfo,"",@"SHT_NOTE"
	.sectionflags	@"SHF_NOTE_NV_CUINFO"
        /*0018*/ 	.short	0x0002
        /*001a*/ 	.short	0x0064
        /*001c*/ 	.short	0x0082
	.zero		2


//--------------------- .nv.info                  --------------------------
	.section	.nv.info,"",@"SHT_CUDA_INFO"
	.align	4


	//----- nvinfo : EIATTR_REGCOUNT
	.align		4
        /*0000*/ 	.byte	0x04, 0x2f
        /*0002*/ 	.short	(.L_1 - .L_0)
	.align		4
.L_0:
        /*0004*/ 	.word	index@(_Z8scheduleiPiS_S_S_)
        /*0008*/ 	.word	0x00000016


	//----- nvinfo : EIATTR_FRAME_SIZE
	.align		4
.L_1:
        /*000c*/ 	.byte	0x04, 0x11
        /*000e*/ 	.short	(.L_3 - .L_2)
	.align		4
.L_2:
        /*0010*/ 	.word	index@(_Z8scheduleiPiS_S_S_)
        /*0014*/ 	.word	0x00000000


	//----- nvinfo : EIATTR_MIN_STACK_SIZE
	.align		4
.L_3:
        /*0018*/ 	.byte	0x04, 0x12
        /*001a*/ 	.short	(.L_5 - .L_4)
	.align		4
.L_4:
        /*001c*/ 	.word	index@(_Z8scheduleiPiS_S_S_)
        /*0020*/ 	.word	0x00000000
.L_5:


//--------------------- .nv.compat                --------------------------
	.section	.nv.compat,"",@"SHT_CUDA_COMPAT_INFO"
	.align	4
        /*0000*/ 	.byte	0x02, 0x09, 0x00, 0x00, 0x02, 0x02, 0x01, 0x00, 0x02, 0x05, 0x05, 0x00, 0x03, 0x07, 0x01, 0x01
        /*0010*/ 	.byte	0x02, 0x03, 0x00, 0x00, 0x02, 0x06, 0x01, 0x00, 0x04, 0x0b, 0x08, 0x00, 0x09, 0x00, 0x00, 0x00
        /*0020*/ 	.byte	0x00, 0x00, 0x00, 0x00


//--------------------- .nv.info._Z8scheduleiPiS_S_S_ --------------------------
	.section	.nv.info._Z8scheduleiPiS_S_S_,"",@"SHT_CUDA_INFO"
	.sectionflags	@""
	.align	4


	//----- nvinfo : EIATTR_CUDA_API_VERSION
	.align		4
        /*0000*/ 	.byte	0x04, 0x37
        /*0002*/ 	.short	(.L_7 - .L_6)
.L_6:
        /*0004*/ 	.word	0x00000082


	//----- nvinfo : EIATTR_KPARAM_INFO
	.align		4
.L_7:
        /*0008*/ 	.byte	0x04, 0x17
        /*000a*/ 	.short	(.L_9 - .L_8)
.L_8:
        /*000c*/ 	.word	0x00000000
        /*0010*/ 	.short	0x0004
        /*0012*/ 	.short	0x0020
        /*0014*/ 	.byte	0x00, 0xf5, 0x21, 0x00


	//----- nvinfo : EIATTR_KPARAM_INFO
	.align		4
.L_9:
        /*0018*/ 	.byte	0x04, 0x17
        /*001a*/ 	.short	(.L_11 - .L_10)
.L_10:
        /*001c*/ 	.word	0x00000000
        /*0020*/ 	.short	0x0003
        /*0022*/ 	.short	0x0018
        /*0024*/ 	.byte	0x00, 0xf5, 0x21, 0x00


	//----- nvinfo : EIATTR_KPARAM_INFO
	.align		4
.L_11:
        /*0028*/ 	.byte	0x04, 0x17
        /*002a*/ 	.short	(.L_13 - .L_12)
.L_12:
        /*002c*/ 	.word	0x00000000
        /*0030*/ 	.short	0x0002
        /*0032*/ 	.short	0x0010
        /*0034*/ 	.byte	0x00, 0xf5, 0x21, 0x00


	//----- nvinfo : EIATTR_KPARAM_INFO
	.align		4
.L_13:
        /*0038*/ 	.byte	0x04, 0x17
        /*003a*/ 	.short	(.L_15 - .L_14)
.L_14:
        /*003c*/ 	.word	0x00000000
        /*0040*/ 	.short	0x0001
        /*0042*/ 	.short	0x0008
        /*0044*/ 	.byte	0x00, 0xf5, 0x21, 0x00


	//----- nvinfo : EIATTR_KPARAM_INFO
	.align		4
.L_15:
        /*0048*/ 	.byte	0x04, 0x17
        /*004a*/ 	.short	(.L_17 - .L_16)
.L_16:
        /*004c*/ 	.word	0x00000000
        /*0050*/ 	.short	0x0000
        /*0052*/ 	.short	0x0000
        /*0054*/ 	.byte	0x00, 0xf0, 0x11, 0x00


	//----- nvinfo : EIATTR_SPARSE_MMA_MASK
	.align		4
.L_17:
        /*0058*/ 	.byte	0x03, 0x50
        /*005a*/ 	.short	0x0000


	//----- nvinfo : EIATTR_MAXREG_COUNT
	.align		4
        /*005c*/ 	.byte	0x03, 0x1b
        /*005e*/ 	.short	0x00ff


	//----- nvinfo : EIATTR_NUM_BARRIERS
	.align		4
        /*0060*/ 	.byte	0x02, 0x4c
        /*0062*/ 	.byte	0x01
	.zero		1


	//----- nvinfo : EIATTR_MERCURY_ISA_VERSION
	.align		4
        /*0064*/ 	.byte	0x03, 0x5f
        /*0066*/ 	.short	0x0101


	//----- nvinfo : EIATTR_INT_WARP_WIDE_INSTR_OFFSETS
	.align		4
        /*0068*/ 	.byte	0x04, 0x31
        /*006a*/ 	.short	(.L_19 - .L_18)


	//   ....[0]....
.L_18:
        /*006c*/ 	.word	0x00000200


	//   ....[1]....
        /*0070*/ 	.word	0x00000210


	//----- nvinfo : EIATTR_VRC_CTA_INIT_COUNT
	.align		4
.L_19:
        /*0074*/ 	.byte	0x02, 0x4a
	.zero		1
	.zero		1


	//----- nvinfo : EIATTR_EXIT_INSTR_OFFSETS
	.align		4
        /*0078*/ 	.byte	0x04, 0x1c
        /*007a*/ 	.short	(.L_21 - .L_20)


	//   ....[0]....
.L_20:
        /*007c*/ 	.word	0x00000070


	//   ....[1]....
        /*0080*/ 	.word	0x000004b0


	//----- nvinfo : EIATTR_CRS_STACK_SIZE
	.align		4
.L_21:
        /*0084*/ 	.byte	0x04, 0x1e
        /*0086*/ 	.short	(.L_23 - .L_22)
.L_22:
        /*0088*/ 	.word	0x00000000


	//----- nvinfo : EIATTR_CBANK_PARAM_SIZE
	.align		4
.L_23:
        /*008c*/ 	.byte	0x03, 0x19
        /*008e*/ 	.short	0x0028


	//----- nvinfo : EIATTR_PARAM_CBANK
	.align		4
        /*0090*/ 	.byte	0x04, 0x0a
        /*0092*/ 	.short	(.L_25 - .L_24)
	.align		4
.L_24:
        /*0094*/ 	.word	index@(.nv.constant0._Z8scheduleiPiS_S_S_)
        /*0098*/ 	.short	0x0380
        /*009a*/ 	.short	0x0028


	//----- nvinfo : EIATTR_SW_WAR
	.align		4
.L_25:
        /*009c*/ 	.byte	0x04, 0x36
        /*009e*/ 	.short	(.L_27 - .L_26)
.L_26:
        /*00a0*/ 	.word	0x00000008
.L_27:


//--------------------- .nv.callgraph             --------------------------
	.section	.nv.callgraph,"",@"SHT_CUDA_CALLGRAPH"
	.align	4
	.sectionentsize	8
	.align		4
        /*0000*/ 	.word	0x00000000
	.align		4
        /*0004*/ 	.word	0xffffffff
	.align		4
        /*0008*/ 	.word	0x00000000
	.align		4
        /*000c*/ 	.word	0xfffffffe
	.align		4
        /*0010*/ 	.word	0x00000000
	.align		4
        /*0014*/ 	.word	0xfffffffd
	.align		4
        /*0018*/ 	.word	0x00000000
	.align		4
        /*001c*/ 	.word	0xfffffffc


//--------------------- .text._Z8scheduleiPiS_S_S_ --------------------------
	.section	.text._Z8scheduleiPiS_S_S_,"ax",@progbits
	.align	128
        .global         _Z8scheduleiPiS_S_S_
        .type           _Z8scheduleiPiS_S_S_,@function
        .size           _Z8scheduleiPiS_S_S_,(.L_x_7 - _Z8scheduleiPiS_S_S_)
        .other          _Z8scheduleiPiS_S_S_,@"STO_CUDA_ENTRY STV_DEFAULT"
_Z8scheduleiPiS_S_S_:
.text._Z8scheduleiPiS_S_S_:
[----:B------:R-:W-:Y:S08]  /*0000*/  LDC R1, c[0x0][0x37c] ;  /* 0x0000df00ff017b82 */ /* 0x000ff00000000800 */
[----:B------:R-:W0:Y:S01]  /*0010*/  LDC R0, c[0x0][0x380] ;  /* 0x0000e000ff007b82 */ /* 0x000e220000000800 */
[----:B------:R-:W-:-:S07]  /*0020*/  UMOV UR6, 0x400 ;  /* 0x0000040000067882 */ /* 0x000fce0000000000 */
[----:B------:R-:W1:Y:S01]  /*0030*/  S2UR UR4, SR_CgaCtaId ;  /* 0x00000000000479c3 */ /* 0x000e620000008800 */
[----:B0-----:R-:W-:Y:S01]  /*0040*/  ISETP.GE.AND P0, PT, R0, 0x1, PT ;  /* 0x000000010000780c */ /* 0x001fe20003f06270 */
[----:B-1----:R-:W-:-:S09]  /*0050*/  ULEA UR4, UR4, UR6, 0x18 ;  /* 0x0000000604047291 */ /* 0x002fd2000f8ec0ff */
[----:B------:R-:W-:Y:S03]  /*0060*/  STS.64 [UR4+0x8], RZ ;  /* 0x000008ffff007988 */ /* 0x000fe60008000a04 */
[----:B------:R-:W-:Y:S05]  /*0070*/  @!P0 EXIT ;  /* 0x000000000000894d */ /* 0x000fea0003800000 */
[----:B------:R-:W0:Y:S01]  /*0080*/  S2R R10, SR_TID.X ;  /* 0x00000000000a7919 */ /* 0x000e220000002100 */
[----:B------:R-:W1:Y:S01]  /*0090*/  LDC.64 R2, c[0x0][0x390] ;  /* 0x0000e400ff027b82 */ /* 0x000e620000000a00 */
[----:B------:R-:W-:Y:S01]  /*00a0*/  IMAD.MOV.U32 R13, RZ, RZ, RZ ;  /* 0x000000ffff0d7224 */ /* 0x000fe200078e00ff */
[----:B------:R-:W2:Y:S01]  /*00b0*/  LDCU.64 UR8, c[0x0][0x358] ;  /* 0x00006b00ff0877ac */ /* 0x000ea20008000a00 */
[----:B------:R-:W-:Y:S01]  /*00c0*/  IMAD.MOV.U32 R0, RZ, RZ, RZ ;  /* 0x000000ffff007224 */ /* 0x000fe200078e00ff */
[----:B------:R-:W3:Y:S04]  /*00d0*/  LDCU UR7, c[0x0][0x380] ;  /* 0x00007000ff0777ac */ /* 0x000ee80008000800 */
[----:B------:R-:W4:Y:S08]  /*00e0*/  LDC.64 R4, c[0x0][0x3a0] ;  /* 0x0000e800ff047b82 */ /* 0x000f300000000a00 */
[----:B------:R-:W0:Y:S08]  /*00f0*/  LDC.64 R6, c[0x0][0x388] ;  /* 0x0000e200ff067b82 */ /* 0x000e300000000a00 */
[----:B--23--:R-:W0:Y:S02]  /*0100*/  LDC.64 R8, c[0x0][0x398] ;  /* 0x0000e600ff087b82 */ /* 0x00ce240000000a00 */
.L_x_5:
[----:B-1----:R-:W-:-:S06]  /*0110*/  IMAD.WIDE R12, R13, 0x4, R2 ;  /* 0x000000040d0c7825 */ /* 0x002fcc00078e0202 */
[----:B------:R-:W4:Y:S01]  /*0120*/  LDG.E R13, desc[UR8][R12.64] ;  /* 0x000000080c0d7981 */ /* 0x000f22000c1e1900 */
[----:B---3--:R-:W-:Y:S02]  /*0130*/  HFMA2 R17, -RZ, RZ, 0, 5.9664249420166015625e-05 ;  /* 0x000003e9ff117431 */ /* 0x008fe400000001ff */
[----:B0---4-:R-:W-:-:S05]  /*0140*/  IMAD.WIDE R14, R13, 0x4, R4 ;  /* 0x000000040d0e7825 */ /* 0x011fca00078e0204 */
[----:B------:R-:W2:Y:S01]  /*0150*/  LDG.E R16, desc[UR8][R14.64] ;  /* 0x000000080e107981 */ /* 0x000ea2000c1e1900 */
[----:B------:R-:W-:Y:S03]  /*0160*/  BSSY.RECONVERGENT B0, `(.L_x_0) ;  /* 0x0000012000007945 */ /* 0x000fe60003800200 */
[----:B--2---:R-:W-:Y:S01]  /*0170*/  STS.64 [UR4], R16 ;  /* 0x00000010ff007988 */ /* 0x004fe20008000a04 */
[----:B------:R-:W-:Y:S06]  /*0180*/  BAR.SYNC.DEFER_BLOCKING 0x0 ;  /* 0x0000000000007b1d */ /* 0x000fec0000010000 */
[----:B------:R-:W1:Y:S04]  /*0190*/  LDS R19, [UR4+0x8] ;  /* 0x00000804ff137984 */ /* 0x000e680008000800 */
[----:B------:R-:W2:Y:S01]  /*01a0*/  LDS R11, [UR4] ;  /* 0x00000004ff0b7984 */ /* 0x000ea20008000800 */
[----:B-1----:R-:W-:-:S04]  /*01b0*/  ISETP.GT.AND P0, PT, R0, R19, PT ;  /* 0x000000130000720c */ /* 0x002fc80003f04270 */
[----:B--2---:R-:W-:-:S13]  /*01c0*/  ISETP.NE.OR P0, PT, R11, -0x1, P0 ;  /* 0xffffffff0b00780c */ /* 0x004fda0000705670 */
[----:B------:R-:W-:Y:S05]  /*01d0*/  @P0 BRA `(.L_x_1) ;  /* 0x0000000000280947 */ /* 0x000fea0003800000 */
[----:B------:R-:W1:Y:S01]  /*01e0*/  S2R R11, SR_LANEID ;  /* 0x00000000000b7919 */ /* 0x000e620000000000 */
[----:B------:R-:W2:Y:S01]  /*01f0*/  S2UR UR5, SR_CgaCtaId ;  /* 0x00000000000579c3 */ /* 0x000ea20000008800 */
[----:B------:R-:W-:Y:S01]  /*0200*/  VOTEU.ANY UR4, UPT, PT ;  /* 0x0000000000047886 */ /* 0x000fe200038e0100 */
[----:B0-----:R-:W-:Y:S01]  /*0210*/  CREDUX.MIN.S32 UR10, R10 ;  /* 0x000000000a0a72cc */ /* 0x001fe20000008200 */
[----:B------:R-:W-:-:S06]  /*0220*/  UFLO.U32 UR4, UR4 ;  /* 0x00000004000472bd */ /* 0x000fcc00080e0000 */
[----:B-1----:R-:W-:Y:S01]  /*0230*/  ISETP.EQ.U32.AND P0, PT, R11, UR4, PT ;  /* 0x000000040b007c0c */ /* 0x002fe2000bf02070 */
[----:B------:R-:W-:-:S05]  /*0240*/  UIADD3 UR4, UPT, UPT, UR6, 0x4, URZ ;  /* 0x0000000406047890 */ /* 0x000fca000fffe0ff */
[----:B------:R-:W-:Y:S01]  /*0250*/  IMAD.U32 R11, RZ, RZ, UR10 ;  /* 0x0000000aff0b7e24 */ /* 0x000fe2000f8e00ff */
[----:B--2---:R-:W-:-:S09]  /*0260*/  ULEA UR4, UR5, UR4, 0x18 ;  /* 0x0000000405047291 */ /* 0x004fd2000f8ec0ff */
[----:B------:R1:W-:Y:S03]  /*0270*/  @P0 ATOMS.MIN.S32 RZ, [UR4], R11 ;  /* 0x0000000bffff098c */ /* 0x0003e60008800204 */
.L_x_1:
[----:B------:R-:W-:Y:S05]  /*0280*/  BSYNC.RECONVERGENT B0 ;  /* 0x0000000000007941 */ /* 0x000fea0003800200 */
.L_x_0:
[----:B------:R-:W2:Y:S08]  /*0290*/  S2UR UR4, SR_CgaCtaId ;  /* 0x00000000000479c3 */ /* 0x000eb00000008800 */
[----:B------:R-:W-:Y:S06]  /*02a0*/  BAR.SYNC.DEFER_BLOCKING 0x0 ;  /* 0x0000000000007b1d */ /* 0x000fec0000010000 */
[----:B------:R-:W-:-:S02]  /*02b0*/  UMOV UR6, 0x400 ;  /* 0x0000040000067882 */ /* 0x000fc40000000000 */
[----:B--2---:R-:W-:-:S09]  /*02c0*/  ULEA UR4, UR4, UR6, 0x18 ;  /* 0x0000000604047291 */ /* 0x004fd2000f8ec0ff */
[----:B------:R-:W2:Y:S02]  /*02d0*/  LDS.64 R16, [UR4] ;  /* 0x00000004ff107984 */ /* 0x000ea40008000a00 */
[----:B--2---:R-:W-:-:S13]  /*02e0*/  ISETP.NE.AND P0, PT, R16, -0x1, PT ;  /* 0xffffffff1000780c */ /* 0x004fda0003f05270 */
[----:B------:R-:W-:Y:S05]  /*02f0*/  @P0 BRA `(.L_x_2) ;  /* 0x0000000000180947 */ /* 0x000fea0003800000 */
[----:B------:R-:W2:Y:S02]  /*0300*/  LDS R13, [UR4+0xc] ;  /* 0x00000c04ff0d7984 */ /* 0x000ea40008000800 */
[----:B--2---:R-:W-:-:S06]  /*0310*/  IMAD.WIDE R12, R13, 0x4, R2 ;  /* 0x000000040d0c7825 */ /* 0x004fcc00078e0202 */
[----:B------:R-:W2:Y:S04]  /*0320*/  LDG.E R13, desc[UR8][R12.64] ;  /* 0x000000080c0d7981 */ /* 0x000ea8000c1e1900 */
[----:B------:R3:W-:Y:S01]  /*0330*/  STS [UR4], R17 ;  /* 0x00000011ff007988 */ /* 0x0007e20008000804 */
[----:B--2---:R-:W-:-:S05]  /*0340*/  IMAD.WIDE R14, R13, 0x4, R4 ;  /* 0x000000040d0e7825 */ /* 0x004fca00078e0204 */
[----:B------:R3:W-:Y:S02]  /*0350*/  STG.E desc[UR8][R14.64], R17 ;  /* 0x000000110e007986 */ /* 0x0007e4000c101908 */
.L_x_2:
[----:B------:R-:W-:Y:S06]  /*0360*/  BAR.SYNC.DEFER_BLOCKING 0x0 ;  /* 0x0000000000007b1d */ /* 0x000fec0000010000 */
[----:B------:R-:W-:Y:S01]  /*0370*/  BSSY.RECONVERGENT B0, `(.L_x_3) ;  /* 0x000000f000007945 */ /* 0x000fe20003800200 */
[----:B-1----:R-:W0:Y:S02]  /*0380*/  LDS R11, [UR4] ;  /* 0x00000004ff0b7984 */ /* 0x002e240008000800 */
[----:B0-----:R-:W-:-:S13]  /*0390*/  ISETP.NE.AND P0, PT, R10, R11, PT ;  /* 0x0000000b0a00720c */ /* 0x001fda0003f05270 */
[----:B------:R-:W-:Y:S05]  /*03a0*/  @P0 BRA `(.L_x_4) ;  /* 0x00000000002c0947 */ /* 0x000fea0003800000 */
[----:B---3--:R-:W0:Y:S04]  /*03b0*/  LDS R15, [UR4+0xc] ;  /* 0x00000c04ff0f7984 */ /* 0x008e280008000800 */
[----:B------:R-:W1:Y:S01]  /*03c0*/  LDS R11, [UR4+0x8] ;  /* 0x00000804ff0b7984 */ /* 0x000e620008000800 */
[----:B0-----:R-:W-:-:S06]  /*03d0*/  IMAD.WIDE R12, R15, 0x4, R6 ;  /* 0x000000040f0c7825 */ /* 0x001fcc00078e0206 */
[----:B------:R-:W2:Y:S01]  /*03e0*/  LDG.E R12, desc[UR8][R12.64] ;  /* 0x000000080c0c7981 */ /* 0x000ea2000c1e1900 */
[----:B-1----:R-:W-:Y:S02]  /*03f0*/  VIMNMX R11, PT, PT, R0, R11, !PT ;  /* 0x0000000b000b7248 */ /* 0x002fe40007fe0100 */
[C---:B------:R-:W-:Y:S01]  /*0400*/  IADD3 R16, PT, PT, R15.reuse, 0x1, RZ ;  /* 0x000000010f107810 */ /* 0x040fe20007ffe0ff */
[----:B------:R-:W-:Y:S02]  /*0410*/  IMAD.WIDE R14, R15, 0x4, R8 ;  /* 0x000000040f0e7825 */ /* 0x000fe400078e0208 */
[----:B------:R0:W-:Y:S04]  /*0420*/  STS [UR4+0x8], R11 ;  /* 0x0000080bff007988 */ /* 0x0001e80008000804 */
[----:B------:R0:W-:Y:S01]  /*0430*/  STS [UR4+0xc], R16 ;  /* 0x00000c10ff007988 */ /* 0x0001e20008000804 */
[----:B--2---:R-:W-:-:S05]  /*0440*/  IMAD.IADD R0, R11, 0x1, R12 ;  /* 0x000000010b007824 */ /* 0x004fca00078e020c */
[----:B------:R0:W-:Y:S02]  /*0450*/  STG.E desc[UR8][R14.64], R0 ;  /* 0x000000000e007986 */ /* 0x0001e4000c101908 */
.L_x_4:
[----:B------:R-:W-:Y:S05]  /*0460*/  BSYNC.RECONVERGENT B0 ;  /* 0x0000000000007941 */ /* 0x000fea0003800200 */
.L_x_3:
[----:B------:R-:W-:Y:S06]  /*0470*/  BAR.SYNC.DEFER_BLOCKING 0x0 ;  /* 0x0000000000007b1d */ /* 0x000fec0000010000 */
[----:B------:R-:W1:Y:S02]  /*0480*/  LDS R13, [UR4+0xc] ;  /* 0x00000c04ff0d7984 */ /* 0x000e640008000800 */
[----:B-1----:R-:W-:-:S13]  /*0490*/  ISETP.GE.AND P0, PT, R13, UR7, PT ;  /* 0x000000070d007c0c */ /* 0x002fda000bf06270 */
[----:B------:R-:W-:Y:S05]  /*04a0*/  @!P0 BRA `(.L_x_5) ;  /* 0xfffffffc00188947 */ /* 0x000fea000383ffff */
[----:B------:R-:W-:Y:S05]  /*04b0*/  EXIT ;  /* 0x000000000000794d */ /* 0x000fea0003800000 */
.L_x_6:
[----:B------:R-:W-:-:S00]  /*04c0*/  BRA `(.L_x_6) ;  /* 0xfffffffc00fc7947 */ /* 0x000fc0000383ffff */
[----:B------:R-:W-:-:S00]  /*04d0*/  NOP ;  /* 0x0000000000007918 */ /* 0x000fc00000000000 */
        /* <DEDUP_REMOVED lines=10> */
.L_x_7:


//--------------------- .nv.shared._Z8scheduleiPiS_S_S_ --------------------------
	.section	.nv.shared._Z8scheduleiPiS_S_S_,"aw",@nobits
	.sectionflags	@""
	.align	4
.nv.shared._Z8scheduleiPiS_S_S_:
	.zero		1040


//--------------------- .nv.shared.reserved.0     --------------------------
	.section	.nv.shared.reserved.0,"aw",@nobits
	.weak		__nv_reservedSMEM_offset_0_alias
	.size		__nv_reservedSMEM_offset_0_alias, 0, 64
	.other		__nv_reservedSMEM_offset_0_alias,@"STO_CUDA_RESERVED_SHARED STV_DEFAULT"
__nv_reservedSMEM_offset_0_alias:
	.zero		0
	.zero		64


//--------------------- .nv.constant0._Z8scheduleiPiS_S_S_ --------------------------
	.section	.nv.constant0._Z8scheduleiPiS_S_S_,"a",@progbits
	.sectionflags	@""
	.align	4
.nv.constant0._Z8scheduleiPiS_S_S_:
	.zero		936


//--------------------- SYMBOLS --------------------------

	.type		.nv.reservedSmem.offset0,@object
	.size		.nv.reservedSmem.offset0,0x4
	.type		.nv.reservedSmem.cap,@object
	.size		.nv.reservedSmem.cap,0x4
